//
// Generated by NVIDIA NVVM Compiler
//
// Compiler Build ID: CL-36424714
// Cuda compilation tools, release 13.0, V13.0.88
// Based on NVVM 20.0.0
//

.version 9.0
.target sm_100
.address_size 64

	// .globl	_Z9wmma_gemmP6__halfS0_Pfiii

.visible .entry _Z9wmma_gemmP6__halfS0_Pfiii(
	.param .u64 .ptr .align 1 _Z9wmma_gemmP6__halfS0_Pfiii_param_0,
	.param .u64 .ptr .align 1 _Z9wmma_gemmP6__halfS0_Pfiii_param_1,
	.param .u64 .ptr .align 1 _Z9wmma_gemmP6__halfS0_Pfiii_param_2,
	.param .u32 _Z9wmma_gemmP6__halfS0_Pfiii_param_3,
	.param .u32 _Z9wmma_gemmP6__halfS0_Pfiii_param_4,
	.param .u32 _Z9wmma_gemmP6__halfS0_Pfiii_param_5
)
{
	.reg .pred 	%p<6>;
	.reg .b32 	%r<143>;
	.reg .b32 	%f<125>;
	.reg .b64 	%rd<50>;

	ld.param.u64 	%rd7, [_Z9wmma_gemmP6__halfS0_Pfiii_param_0];
	ld.param.u32 	%r33, [_Z9wmma_gemmP6__halfS0_Pfiii_param_4];
	ld.param.u32 	%r34, [_Z9wmma_gemmP6__halfS0_Pfiii_param_5];
	cvta.to.global.u64 	%rd1, %rd7;
	setp.lt.s32 	%p1, %r34, 1;
	mov.f32 	%f117, 0f00000000;
	mov.f32 	%f118, %f117;
	mov.f32 	%f119, %f117;
	mov.f32 	%f120, %f117;
	mov.f32 	%f121, %f117;
	mov.f32 	%f122, %f117;
	mov.f32 	%f123, %f117;
	mov.f32 	%f124, %f117;
	@%p1 bra 	$L__BB0_7;
	mov.u32 	%r36, %ctaid.y;
	mul.lo.s32 	%r37, %r36, %r34;
	shl.b32 	%r1, %r37, 4;
	add.s32 	%r38, %r34, -1;
	shr.u32 	%r39, %r38, 4;
	add.s32 	%r2, %r39, 1;
	and.b32  	%r3, %r2, 3;
	setp.lt.u32 	%p2, %r34, 49;
	mov.b32 	%r139, 0;
	mov.f32 	%f117, 0f00000000;
	@%p2 bra 	$L__BB0_4;
	mul.wide.u32 	%rd8, %r1, 2;
	add.s64 	%rd9, %rd8, %rd1;
	add.s64 	%rd49, %rd9, 64;
	mul.lo.s32 	%r136, %r33, 48;
	shl.b32 	%r135, %r33, 5;
	shl.b32 	%r134, %r33, 4;
	and.b32  	%r41, %r2, 536870908;
	neg.s32 	%r132, %r41;
	mov.f32 	%f117, 0f00000000;
	mov.b32 	%r133, 0;
	mov.u32 	%r137, %r1;
	mov.f32 	%f118, %f117;
	mov.f32 	%f119, %f117;
	mov.f32 	%f120, %f117;
	mov.f32 	%f121, %f117;
	mov.f32 	%f122, %f117;
	mov.f32 	%f123, %f117;
	mov.f32 	%f124, %f117;
	mov.u32 	%r139, %r133;
$L__BB0_3:
	ld.param.u64 	%rd46, [_Z9wmma_gemmP6__halfS0_Pfiii_param_1];
	mul.wide.u32 	%rd10, %r137, 2;
	add.s64 	%rd11, %rd1, %rd10;
	wmma.load.a.sync.aligned.row.m16n16k16.global.f16 	{%r42, %r43, %r44, %r45, %r46, %r47, %r48, %r49}, [%rd11], %r34;
	cvt.s64.s32 	%rd12, %r133;
	mov.u32 	%r50, %ctaid.x;
	shl.b32 	%r51, %r50, 4;
	cvt.s64.s32 	%rd13, %r51;
	add.s64 	%rd14, %rd12, %rd13;
	cvta.to.global.u64 	%rd15, %rd46;
	shl.b64 	%rd16, %rd14, 1;
	add.s64 	%rd17, %rd15, %rd16;
	wmma.load.b.sync.aligned.col.m16n16k16.global.f16 	{%r52, %r53, %r54, %r55, %r56, %r57, %r58, %r59}, [%rd17], %r33;
	wmma.mma.sync.aligned.row.col.m16n16k16.f32.f32 {%f61, %f62, %f63, %f64, %f65, %f66, %f67, %f68}, {%r42, %r43, %r44, %r45, %r46, %r47, %r48, %r49}, {%r52, %r53, %r54, %r55, %r56, %r57, %r58, %r59}, {%f124, %f123, %f122, %f121, %f120, %f119, %f118, %f117};
	add.s64 	%rd18, %rd49, -32;
	wmma.load.a.sync.aligned.row.m16n16k16.global.f16 	{%r60, %r61, %r62, %r63, %r64, %r65, %r66, %r67}, [%rd18], %r34;
	cvt.s64.s32 	%rd19, %r134;
	add.s64 	%rd20, %rd19, %rd13;
	shl.b64 	%rd21, %rd20, 1;
	add.s64 	%rd22, %rd15, %rd21;
	wmma.load.b.sync.aligned.col.m16n16k16.global.f16 	{%r68, %r69, %r70, %r71, %r72, %r73, %r74, %r75}, [%rd22], %r33;
	wmma.mma.sync.aligned.row.col.m16n16k16.f32.f32 {%f69, %f70, %f71, %f72, %f73, %f74, %f75, %f76}, {%r60, %r61, %r62, %r63, %r64, %r65, %r66, %r67}, {%r68, %r69, %r70, %r71, %r72, %r73, %r74, %r75}, {%f61, %f62, %f63, %f64, %f65, %f66, %f67, %f68};
	wmma.load.a.sync.aligned.row.m16n16k16.global.f16 	{%r76, %r77, %r78, %r79, %r80, %r81, %r82, %r83}, [%rd49], %r34;
	cvt.s64.s32 	%rd23, %r135;
	add.s64 	%rd24, %rd23, %rd13;
	shl.b64 	%rd25, %rd24, 1;
	add.s64 	%rd26, %rd15, %rd25;
	wmma.load.b.sync.aligned.col.m16n16k16.global.f16 	{%r84, %r85, %r86, %r87, %r88, %r89, %r90, %r91}, [%rd26], %r33;
	wmma.mma.sync.aligned.row.col.m16n16k16.f32.f32 {%f77, %f78, %f79, %f80, %f81, %f82, %f83, %f84}, {%r76, %r77, %r78, %r79, %r80, %r81, %r82, %r83}, {%r84, %r85, %r86, %r87, %r88, %r89, %r90, %r91}, {%f69, %f70, %f71, %f72, %f73, %f74, %f75, %f76};
	add.s64 	%rd27, %rd49, 32;
	wmma.load.a.sync.aligned.row.m16n16k16.global.f16 	{%r92, %r93, %r94, %r95, %r96, %r97, %r98, %r99}, [%rd27], %r34;
	cvt.s64.s32 	%rd28, %r136;
	add.s64 	%rd29, %rd28, %rd13;
	shl.b64 	%rd30, %rd29, 1;
	add.s64 	%rd31, %rd15, %rd30;
	wmma.load.b.sync.aligned.col.m16n16k16.global.f16 	{%r100, %r101, %r102, %r103, %r104, %r105, %r106, %r107}, [%rd31], %r33;
	wmma.mma.sync.aligned.row.col.m16n16k16.f32.f32 {%f124, %f123, %f122, %f121, %f120, %f119, %f118, %f117}, {%r92, %r93, %r94, %r95, %r96, %r97, %r98, %r99}, {%r100, %r101, %r102, %r103, %r104, %r105, %r106, %r107}, {%f77, %f78, %f79, %f80, %f81, %f82, %f83, %f84};
	add.s32 	%r139, %r139, 64;
	add.s64 	%rd49, %rd49, 128;
	add.s32 	%r137, %r137, 64;
	shl.b32 	%r108, %r33, 6;
	add.s32 	%r136, %r136, %r108;
	add.s32 	%r135, %r135, %r108;
	add.s32 	%r134, %r134, %r108;
	add.s32 	%r133, %r133, %r108;
	add.s32 	%r132, %r132, 4;
	setp.ne.s32 	%p3, %r132, 0;
	@%p3 bra 	$L__BB0_3;
$L__BB0_4:
	setp.eq.s32 	%p4, %r3, 0;
	@%p4 bra 	$L__BB0_7;
	mul.lo.s32 	%r142, %r139, %r33;
	shl.b32 	%r24, %r33, 4;
	add.s32 	%r141, %r139, %r1;
	neg.s32 	%r140, %r3;
$L__BB0_6:
	.pragma "nounroll";
	ld.param.u64 	%rd47, [_Z9wmma_gemmP6__halfS0_Pfiii_param_1];
	mul.wide.u32 	%rd32, %r141, 2;
	add.s64 	%rd33, %rd1, %rd32;
	wmma.load.a.sync.aligned.row.m16n16k16.global.f16 	{%r109, %r110, %r111, %r112, %r113, %r114, %r115, %r116}, [%rd33], %r34;
	cvt.s64.s32 	%rd34, %r142;
	mov.u32 	%r117, %ctaid.x;
	shl.b32 	%r118, %r117, 4;
	cvt.s64.s32 	%rd35, %r118;
	add.s64 	%rd36, %rd34, %rd35;
	cvta.to.global.u64 	%rd37, %rd47;
	shl.b64 	%rd38, %rd36, 1;
	add.s64 	%rd39, %rd37, %rd38;
	wmma.load.b.sync.aligned.col.m16n16k16.global.f16 	{%r119, %r120, %r121, %r122, %r123, %r124, %r125, %r126}, [%rd39], %r33;
	wmma.mma.sync.aligned.row.col.m16n16k16.f32.f32 {%f124, %f123, %f122, %f121, %f120, %f119, %f118, %f117}, {%r109, %r110, %r111, %r112, %r113, %r114, %r115, %r116}, {%r119, %r120, %r121, %r122, %r123, %r124, %r125, %r126}, {%f124, %f123, %f122, %f121, %f120, %f119, %f118, %f117};
	add.s32 	%r142, %r142, %r24;
	add.s32 	%r141, %r141, 16;
	add.s32 	%r140, %r140, 1;
	setp.ne.s32 	%p5, %r140, 0;
	@%p5 bra 	$L__BB0_6;
$L__BB0_7:
	ld.param.u64 	%rd48, [_Z9wmma_gemmP6__halfS0_Pfiii_param_2];
	cvta.to.global.u64 	%rd40, %rd48;
	mov.u32 	%r127, %ctaid.y;
	mul.lo.s32 	%r128, %r127, %r33;
	shl.b32 	%r129, %r128, 4;
	cvt.u64.u32 	%rd41, %r129;
	mov.u32 	%r130, %ctaid.x;
	shl.b32 	%r131, %r130, 4;
	cvt.u64.u32 	%rd42, %r131;
	add.s64 	%rd43, %rd41, %rd42;
	shl.b64 	%rd44, %rd43, 2;
	add.s64 	%rd45, %rd40, %rd44;
	wmma.store.d.sync.aligned.row.m16n16k16.global.f32 	[%rd45], {%f124, %f123, %f122, %f121, %f120, %f119, %f118, %f117}, %r33;
	ret;

}


// ===== COMPILED SASS (sm_100) =====

	.target	sm_100

	.elftype	@"ET_EXEC"


//--------------------- .note.nv.tkinfo           --------------------------
	.section	.note.nv.tkinfo,"",@"SHT_NOTE"
	.sectionflags	@"SHF_NOTE_NV_TKINFO"
	.tkinfo
        /*0018*/ 	.word	0x00000002
        /*0030*/ 	.string	""
        /*0030*/ 	.string	"ptxas"
        /*0030*/ 	.string	"Cuda compilation tools, release 13.0, V13.0.88"
        /*0030*/ 	.string	"Build cuda_13.0.r13.0/compiler.36424714_0"
        /*0030*/ 	.string	"-arch sm_100 -m 64 "



//--------------------- .note.nv.cuinfo           --------------------------
	.section	.note.nv.cuinfo,"",@"SHT_NOTE"
	.sectionflags	@"SHF_NOTE_NV_CUINFO"
        /*0018*/ 	.short	0x0002
        /*001a*/ 	.short	0x0064
        /*001c*/ 	.short	0x0082
	.zero		2


//--------------------- .nv.info                  --------------------------
	.section	.nv.info,"",@"SHT_CUDA_INFO"
	.align	4


	//----- nvinfo : EIATTR_REGCOUNT
	.align		4
        /*0000*/ 	.byte	0x04, 0x2f
        /*0002*/ 	.short	(.L_1 - .L_0)
	.align		4
.L_0:
        /*0004*/ 	.word	index@(_Z9wmma_gemmP6__halfS0_Pfiii)
        /*0008*/ 	.word	0x00000020


	//----- nvinfo : EIATTR_FRAME_SIZE
	.align		4
.L_1:
        /*000c*/ 	.byte	0x04, 0x11
        /*000e*/ 	.short	(.L_3 - .L_2)
	.align		4
.L_2:
        /*0010*/ 	.word	index@(_Z9wmma_gemmP6__halfS0_Pfiii)
        /*0014*/ 	.word	0x00000000


	//----- nvinfo : EIATTR_MIN_STACK_SIZE
	.align		4
.L_3:
        /*0018*/ 	.byte	0x04, 0x12
        /*001a*/ 	.short	(.L_5 - .L_4)
	.align		4
.L_4:
        /*001c*/ 	.word	index@(_Z9wmma_gemmP6__halfS0_Pfiii)
        /*0020*/ 	.word	0x00000000
.L_5:


//--------------------- .nv.compat                --------------------------
	.section	.nv.compat,"",@"SHT_CUDA_COMPAT_INFO"
	.align	4
        /*0000*/ 	.byte	0x02, 0x09, 0x00, 0x00, 0x02, 0x02, 0x01, 0x00, 0x02, 0x05, 0x05, 0x00, 0x03, 0x07, 0x01, 0x01
        /*0010*/ 	.byte	0x02, 0x03, 0x00, 0x00, 0x02, 0x06, 0x01, 0x00, 0x04, 0x0b, 0x08, 0x00, 0x09, 0x00, 0x00, 0x00
        /*0020*/ 	.byte	0x00, 0x00, 0x00, 0x00


//--------------------- .nv.info._Z9wmma_gemmP6__halfS0_Pfiii --------------------------
	.section	.nv.info._Z9wmma_gemmP6__halfS0_Pfiii,"",@"SHT_CUDA_INFO"
	.sectionflags	@""
	.align	4


	//----- nvinfo : EIATTR_CUDA_API_VERSION
	.align		4
        /*0000*/ 	.byte	0x04, 0x37
        /*0002*/ 	.short	(.L_7 - .L_6)
.L_6:
        /*0004*/ 	.word	0x00000082


	//----- nvinfo : EIATTR_KPARAM_INFO
	.align		4
.L_7:
        /*0008*/ 	.byte	0x04, 0x17
        /*000a*/ 	.short	(.L_9 - .L_8)
.L_8:
        /*000c*/ 	.word	0x00000000
        /*0010*/ 	.short	0x0005
        /*0012*/ 	.short	0x0020
        /*0014*/ 	.byte	0x00, 0xf0, 0x11, 0x00


	//----- nvinfo : EIATTR_KPARAM_INFO
	.align		4
.L_9:
        /*0018*/ 	.byte	0x04, 0x17
        /*001a*/ 	.short	(.L_11 - .L_10)
.L_10:
        /*001c*/ 	.word	0x00000000
        /*0020*/ 	.short	0x0004
        /*0022*/ 	.short	0x001c
        /*0024*/ 	.byte	0x00, 0xf0, 0x11, 0x00


	//----- nvinfo : EIATTR_KPARAM_INFO
	.align		4
.L_11:
        /*0028*/ 	.byte	0x04, 0x17
        /*002a*/ 	.short	(.L_13 - .L_12)
.L_12:
        /*002c*/ 	.word	0x00000000
        /*0030*/ 	.short	0x0003
        /*0032*/ 	.short	0x0018
        /*0034*/ 	.byte	0x00, 0xf0, 0x11, 0x00


	//----- nvinfo : EIATTR_KPARAM_INFO
	.align		4
.L_13:
        /*0038*/ 	.byte	0x04, 0x17
        /*003a*/ 	.short	(.L_15 - .L_14)
.L_14:
        /*003c*/ 	.word	0x00000000
        /*0040*/ 	.short	0x0002
        /*0042*/ 	.short	0x0010
        /*0044*/ 	.byte	0x00, 0xf5, 0x21, 0x00


	//----- nvinfo : EIATTR_KPARAM_INFO
	.align		4
.L_15:
        /*0048*/ 	.byte	0x04, 0x17
        /*004a*/ 	.short	(.L_17 - .L_16)
.L_16:
        /*004c*/ 	.word	0x00000000
        /*0050*/ 	.short	0x0001
        /*0052*/ 	.short	0x0008
        /*0054*/ 	.byte	0x00, 0xf5, 0x21, 0x00


	//----- nvinfo : EIATTR_KPARAM_INFO
	.align		4
.L_17:
        /*0058*/ 	.byte	0x04, 0x17
        /*005a*/ 	.short	(.L_19 - .L_18)
.L_18:
        /*005c*/ 	.word	0x00000000
        /*0060*/ 	.short	0x0000
        /*0062*/ 	.short	0x0000
        /*0064*/ 	.byte	0x00, 0xf5, 0x21, 0x00


	//----- nvinfo : EIATTR_SPARSE_MMA_MASK
	.align		4
.L_19:
        /*0068*/ 	.byte	0x03, 0x50
        /*006a*/ 	.short	0x0000


	//----- nvinfo : EIATTR_WMMA_USED
	.align		4
        /*006c*/ 	.byte	0x01, 0x2b
	.zero		2


	//----- nvinfo : EIATTR_MAXREG_COUNT
	.align		4
        /*0070*/ 	.byte	0x03, 0x1b
        /*0072*/ 	.short	0x00ff


	//----- nvinfo : EIATTR_MERCURY_ISA_VERSION
	.align		4
        /*0074*/ 	.byte	0x03, 0x5f
        /*0076*/ 	.short	0x0101


	//----- nvinfo : EIATTR_VRC_CTA_INIT_COUNT
	.align		4
        /*0078*/ 	.byte	0x02, 0x4a
	.zero		1
	.zero		1


	//----- nvinfo : EIATTR_EXIT_INSTR_OFFSETS
	.align		4
        /*007c*/ 	.byte	0x04, 0x1c
        /*007e*/ 	.short	(.L_21 - .L_20)


	//   ....[0]....
.L_20:
        /*0080*/ 	.word	0x00000da0


	//----- nvinfo : EIATTR_CBANK_PARAM_SIZE
	.align		4
.L_21:
        /*0084*/ 	.byte	0x03, 0x19
        /*0086*/ 	.short	0x0024


	//----- nvinfo : EIATTR_PARAM_CBANK
	.align		4
        /*0088*/ 	.byte	0x04, 0x0a
        /*008a*/ 	.short	(.L_23 - .L_22)
	.align		4
.L_22:
        /*008c*/ 	.word	index@(.nv.constant0._Z9wmma_gemmP6__halfS0_Pfiii)
        /*0090*/ 	.short	0x0380
        /*0092*/ 	.short	0x0024


	//----- nvinfo : EIATTR_SW_WAR
	.align		4
.L_23:
        /*0094*/ 	.byte	0x04, 0x36
        /*0096*/ 	.short	(.L_25 - .L_24)
.L_24:
        /*0098*/ 	.word	0x00000008
.L_25:


//--------------------- .nv.callgraph             --------------------------
	.section	.nv.callgraph,"",@"SHT_CUDA_CALLGRAPH"
	.align	4
	.sectionentsize	8
	.align		4
        /*0000*/ 	.word	0x00000000
	.align		4
        /*0004*/ 	.word	0xffffffff
	.align		4
        /*0008*/ 	.word	0x00000000
	.align		4
        /*000c*/ 	.word	0xfffffffe
	.align		4
        /*0010*/ 	.word	0x00000000
	.align		4
        /*0014*/ 	.word	0xfffffffd
	.align		4
        /*0018*/ 	.word	0x00000000
	.align		4
        /*001c*/ 	.word	0xfffffffc


//--------------------- .text._Z9wmma_gemmP6__halfS0_Pfiii --------------------------
	.section	.text._Z9wmma_gemmP6__halfS0_Pfiii,"ax",@progbits
	.align	128
        .global         _Z9wmma_gemmP6__halfS0_Pfiii
        .type           _Z9wmma_gemmP6__halfS0_Pfiii,@function
        .size           _Z9wmma_gemmP6__halfS0_Pfiii,(.L_x_5 - _Z9wmma_gemmP6__halfS0_Pfiii)
        .other          _Z9wmma_gemmP6__halfS0_Pfiii,@"STO_CUDA_ENTRY STV_DEFAULT"
_Z9wmma_gemmP6__halfS0_Pfiii:
.text._Z9wmma_gemmP6__halfS0_Pfiii:
[----:B------:R-:W-:Y:S01]  /*0000*/  LDC R1, c[0x0][0x37c] ;  /* 0x0000df00ff017b82 */ /* 0x000fe20000000800 */
[----:B------:R-:W0:Y:S01]  /*0010*/  LDCU UR27, c[0x0][0x3a0] ;  /* 0x00007400ff1b77ac */ /* 0x000e220008000800 */
[----:B------:R-:W-:Y:S02]  /*0020*/  CS2R R10, SRZ ;  /* 0x00000000000a7805 */ /* 0x000fe4000001ff00 */
[----:B------:R-:W-:Y:S02]  /*0030*/  CS2R R8, SRZ ;  /* 0x0000000000087805 */ /* 0x000fe4000001ff00 */
[----:B------:R-:W-:Y:S02]  /*0040*/  CS2R R6, SRZ ;  /* 0x0000000000067805 */ /* 0x000fe4000001ff00 */
[----:B------:R-:W-:Y:S01]  /*0050*/  CS2R R4, SRZ ;  /* 0x0000000000047805 */ /* 0x000fe2000001ff00 */
[----:B------:R-:W1:Y:S01]  /*0060*/  LDCU.64 UR14, c[0x0][0x358] ;  /* 0x00006b00ff0e77ac */ /* 0x000e620008000a00 */
[----:B0-----:R-:W-:-:S09]  /*0070*/  UISETP.GE.AND UP0, UPT, UR27, 0x1, UPT ;  /* 0x000000011b00788c */ /* 0x001fd2000bf06270 */
[----:B-1----:R-:W-:Y:S05]  /*0080*/  BRA.U !UP0, `(.L_x_0) ;  /* 0x0000000908e87547 */ /* 0x002fea000b800000 */
[----:B------:R-:W0:Y:S01]  /*0090*/  S2UR UR5, SR_CTAID.Y ;  /* 0x00000000000579c3 */ /* 0x000e220000002600 */
[----:B------:R-:W-:Y:S01]  /*00a0*/  UISETP.GE.U32.AND UP1, UPT, UR27, 0x31, UPT ;  /* 0x000000311b00788c */ /* 0x000fe2000bf26070 */
[----:B------:R-:W-:Y:S01]  /*00b0*/  IMAD.MOV.U32 R11, RZ, RZ, RZ ;  /* 0x000000ffff0b7224 */ /* 0x000fe200078e00ff */
[----:B------:R-:W-:Y:S02]  /*00c0*/  UIADD3 UR4, UPT, UPT, UR27, -0x1, URZ ;  /* 0xffffffff1b047890 */ /* 0x000fe4000fffe0ff */
[----:B------:R-:W-:Y:S02]  /*00d0*/  UIADD3 UR6, UPT, UPT, UR27, -0x1, URZ ;  /* 0xffffffff1b067890 */ /* 0x000fe4000fffe0ff */
[----:B------:R-:W-:Y:S02]  /*00e0*/  ULEA.HI UR4, UR4, 0x1, URZ, 0x1c ;  /* 0x0000000104047891 */ /* 0x000fe4000f8fe0ff */
[----:B------:R-:W-:Y:S02]  /*00f0*/  ULEA.HI UR6, UR6, 0x1, URZ, 0x1c ;  /* 0x0000000106067891 */ /* 0x000fe4000f8fe0ff */
[----:B------:R-:W-:-:S03]  /*0100*/  ULOP3.LUT UR13, UR4, 0x3, URZ, 0xc0, !UPT ;  /* 0x00000003040d7892 */ /* 0x000fc6000f8ec0ff */
[----:B------:R-:W-:Y:S01]  /*0110*/  UMOV UR4, URZ ;  /* 0x000000ff00047c82 */ /* 0x000fe20008000000 */
[----:B------:R-:W-:Y:S02]  /*0120*/  UISETP.NE.AND UP0, UPT, UR13, URZ, UPT ;  /* 0x000000ff0d00728c */ /* 0x000fe4000bf05270 */
[----:B0-----:R-:W-:-:S04]  /*0130*/  UIMAD UR5, UR5, UR27, URZ ;  /* 0x0000001b050572a4 */ /* 0x001fc8000f8e02ff */
[----:B------:R-:W-:Y:S01]  /*0140*/  USHF.L.U32 UR8, UR5, 0x4, URZ ;  /* 0x0000000405087899 */ /* 0x000fe200080006ff */
[----:B------:R-:W-:Y:S11]  /*0150*/  BRA.U !UP1, `(.L_x_1) ;  /* 0x0000000509f07547 */ /* 0x000ff6000b800000 */
[----:B------:R-:W0:Y:S01]  /*0160*/  S2R R17, SR_LANEID ;  /* 0x0000000000117919 */ /* 0x000e220000000000 */
[----:B------:R-:W1:Y:S01]  /*0170*/  LDCU UR28, c[0x0][0x39c] ;  /* 0x00007380ff1c77ac */ /* 0x000e620008000800 */
[----:B------:R-:W2:Y:S01]  /*0180*/  S2UR UR10, SR_CTAID.X ;  /* 0x00000000000a79c3 */ /* 0x000ea20000002500 */
[----:B------:R-:W-:Y:S01]  /*0190*/  IMAD.MOV.U32 R3, RZ, RZ, RZ ;  /* 0x000000ffff037224 */ /* 0x000fe200078e00ff */
[----:B------:R-:W-:Y:S01]  /*01a0*/  CS2R R10, SRZ ;  /* 0x00000000000a7805 */ /* 0x000fe2000001ff00 */
[----:B------:R-:W3:Y:S01]  /*01b0*/  LDCU.64 UR16, c[0x0][0x380] ;  /* 0x00007000ff1077ac */ /* 0x000ee20008000a00 */
[----:B------:R-:W-:Y:S02]  /*01c0*/  CS2R R8, SRZ ;  /* 0x0000000000087805 */ /* 0x000fe4000001ff00 */
[----:B------:R-:W-:Y:S01]  /*01d0*/  CS2R R6, SRZ ;  /* 0x0000000000067805 */ /* 0x000fe2000001ff00 */
[----:B------:R-:W-:Y:S02]  /*01e0*/  USHF.R.U32.HI UR9, URZ, 0x1, UR27 ;  /* 0x00000001ff097899 */ /* 0x000fe4000801161b */
[----:B------:R-:W-:Y:S01]  /*01f0*/  ULOP3.LUT UR4, UR6, 0x1ffffffc, URZ, 0xc0, !UPT ;  /* 0x1ffffffc06047892 */ /* 0x000fe2000f8ec0ff */
[----:B------:R-:W-:Y:S01]  /*0200*/  UMOV UR5, URZ ;  /* 0x000000ff00057c82 */ /* 0x000fe20008000000 */
[----:B------:R-:W4:Y:S01]  /*0210*/  LDCU.64 UR18, c[0x0][0x388] ;  /* 0x00007100ff1277ac */ /* 0x000f220008000a00 */
[----:B-1----:R-:W-:-:S02]  /*0220*/  USHF.R.U32.HI UR11, URZ, 0x1, UR28 ;  /* 0x00000001ff0b7899 */ /* 0x002fc4000801161c */
[----:B------:R-:W-:Y:S02]  /*0230*/  UIMAD UR20, UR28, 0x30, URZ ;  /* 0x000000301c1478a4 */ /* 0x000fe4000f8e02ff */
[----:B---3--:R-:W-:Y:S02]  /*0240*/  UIMAD.WIDE.U32 UR6, UR8, 0x2, UR16 ;  /* 0x00000002080678a5 */ /* 0x008fe4000f8e0010 */
[----:B------:R-:W-:Y:S02]  /*0250*/  USHF.L.U32 UR21, UR28, 0x5, URZ ;  /* 0x000000051c157899 */ /* 0x000fe400080006ff */
[----:B--2---:R-:W-:Y:S02]  /*0260*/  USHF.L.U32 UR10, UR10, 0x4, URZ ;  /* 0x000000040a0a7899 */ /* 0x004fe400080006ff */
[----:B------:R-:W-:Y:S02]  /*0270*/  UIADD3 UR26, UP1, UPT, UR6, 0x40, URZ ;  /* 0x00000040061a7890 */ /* 0x000fe4000ff3e0ff */
[----:B------:R-:W-:Y:S01]  /*0280*/  USHF.L.U32 UR22, UR28, 0x4, URZ ;  /* 0x000000041c167899 */ /* 0x000fe200080006ff */
[----:B0-----:R-:W-:Y:S01]  /*0290*/  LOP3.LUT R2, R17, 0x3, RZ, 0xc0, !PT ;  /* 0x0000000311027812 */ /* 0x001fe200078ec0ff */
[----:B------:R-:W-:Y:S01]  /*02a0*/  USHF.R.S32.HI UR23, URZ, 0x1f, UR10 ;  /* 0x0000001fff177899 */ /* 0x000fe2000801140a */
[----:B------:R-:W-:Y:S01]  /*02b0*/  SHF.R.U32.HI R17, RZ, 0x2, R17 ;  /* 0x00000002ff117819 */ /* 0x000fe20000011611 */
[----:B------:R-:W-:Y:S01]  /*02c0*/  UIADD3.X UR12, UPT, UPT, URZ, UR7, URZ, UP1, !UPT ;  /* 0x00000007ff0c7290 */ /* 0x000fe20008ffe4ff */
[----:B------:R-:W-:-:S03]  /*02d0*/  UMOV UR6, UR8 ;  /* 0x0000000800067c82 */ /* 0x000fc60008000000 */
[----:B------:R-:W-:Y:S01]  /*02e0*/  IMAD.WIDE.U32 R4, R17, UR9, R2 ;  /* 0x0000000911047c25 */ /* 0x000fe2000f8e0002 */
[----:B------:R-:W-:-:S03]  /*02f0*/  UIADD3 UR9, UPT, UPT, -UR4, URZ, URZ ;  /* 0x000000ff04097290 */ /* 0x000fc6000fffe1ff */
[----:B------:R-:W-:Y:S01]  /*0300*/  IMAD.WIDE.U32 R16, R17, UR11, R2 ;  /* 0x0000000b11107c25 */ /* 0x000fe2000f8e0002 */
[C---:B------:R-:W-:Y:S01]  /*0310*/  SHF.L.U64.HI R0, R4.reuse, 0x2, R5 ;  /* 0x0000000204007819 */ /* 0x040fe20000010205 */
[----:B------:R-:W-:Y:S02]  /*0320*/  UMOV UR4, URZ ;  /* 0x000000ff00047c82 */ /* 0x000fe40008000000 */
[----:B------:R-:W-:Y:S01]  /*0330*/  IMAD.SHL.U32 R2, R4, 0x4, RZ ;  /* 0x0000000404027824 */ /* 0x000fe200078e00ff */
[C---:B------:R-:W-:Y:S01]  /*0340*/  SHF.L.U64.HI R3, R16.reuse, 0x2, R17 ;  /* 0x0000000210037819 */ /* 0x040fe20000010211 */
[----:B------:R-:W-:Y:S01]  /*0350*/  IMAD.SHL.U32 R16, R16, 0x4, RZ ;  /* 0x0000000410107824 */ /* 0x000fe200078e00ff */
[----:B----4-:R-:W-:-:S07]  /*0360*/  CS2R R4, SRZ ;  /* 0x0000000000047805 */ /* 0x010fce000001ff00 */
.L_x_2:
[----:B------:R-:W-:Y:S01]  /*0370*/  UIMAD.WIDE.U32 UR24, UR6, 0x2, UR16 ;  /* 0x00000002061878a5 */ /* 0x000fe2000f8e0010 */
[----:B------:R-:W-:Y:S01]  /*0380*/  IMAD.U32 R27, RZ, RZ, UR27 ;  /* 0x0000001bff1b7e24 */ /* 0x000fe2000f8e00ff */
[----:B------:R-:W-:-:S04]  /*0390*/  UIADD3 UR7, UP1, UPT, UR10, UR5, URZ ;  /* 0x000000050a077290 */ /* 0x000fc8000ff3e0ff */
[----:B------:R-:W-:Y:S01]  /*03a0*/  ULEA.HI.X.SX32 UR11, UR5, UR23, 0x1, UP1 ;  /* 0x00000017050b7291 */ /* 0x000fe200088f0eff */
[----:B------:R-:W-:Y:S01]  /*03b0*/  IADD3 R24, P0, PT, R2, UR24, RZ ;  /* 0x0000001802187c10 */ /* 0x000fe2000ff1e0ff */
[----:B------:R-:W-:-:S03]  /*03c0*/  ULEA UR24, UP1, UR7, UR18, 0x1 ;  /* 0x0000001207187291 */ /* 0x000fc6000f8208ff */
[----:B------:R-:W-:Y:S01]  /*03d0*/  IADD3.X R25, PT, PT, R0, UR25, RZ, P0, !PT ;  /* 0x0000001900197c10 */ /* 0x000fe200087fe4ff */
[----:B------:R-:W-:Y:S02]  /*03e0*/  ULEA.HI.X UR7, UR7, UR19, UR11, 0x1, UP1 ;  /* 0x0000001307077291 */ /* 0x000fe400088f0c0b */
[----:B------:R-:W-:Y:S01]  /*03f0*/  IADD3 R22, P0, PT, R16, UR24, RZ ;  /* 0x0000001810167c10 */ /* 0x000fe2000ff1e0ff */
[----:B------:R-:W-:Y:S01]  /*0400*/  IMAD.WIDE.U32 R26, R27, 0x10, R24 ;  /* 0x000000101b1a7825 */ /* 0x000fe200078e0018 */
[----:B------:R-:W2:Y:S02]  /*0410*/  LDG.E R12, desc[UR14][R24.64] ;  /* 0x0000000e180c7981 */ /* 0x000ea4000c1e1900 */
[----:B------:R-:W-:Y:S02]  /*0420*/  IADD3.X R23, PT, PT, R3, UR7, RZ, P0, !PT ;  /* 0x0000000703177c10 */ /* 0x000fe400087fe4ff */
[----:B------:R-:W2:Y:S04]  /*0430*/  LDG.E R14, desc[UR14][R24.64+0x10] ;  /* 0x0000100e180e7981 */ /* 0x000ea8000c1e1900 */
[----:B------:R-:W2:Y:S04]  /*0440*/  LDG.E R13, desc[UR14][R26.64] ;  /* 0x0000000e1a0d7981 */ /* 0x000ea8000c1e1900 */
[----:B------:R-:W2:Y:S04]  /*0450*/  LDG.E R15, desc[UR14][R26.64+0x10] ;  /* 0x0000100e1a0f7981 */ /* 0x000ea8000c1e1900 */
[----:B------:R-:W2:Y:S04]  /*0460*/  LDG.E R18, desc[UR14][R22.64] ;  /* 0x0000000e16127981 */ /* 0x000ea8000c1e1900 */
[----:B------:R0:W2:Y:S01]  /*0470*/  LDG.E R19, desc[UR14][R22.64+0x10] ;  /* 0x0000100e16137981 */ /* 0x0000a2000c1e1900 */
[----:B------:R-:W-:-:S04]  /*0480*/  IMAD.U32 R17, RZ, RZ, UR28 ;  /* 0x0000001cff117e24 */ /* 0x000fc8000f8e00ff */
[----:B0-----:R-:W-:-:S05]  /*0490*/  IMAD.WIDE.U32 R22, R17, 0x10, R22 ;  /* 0x0000001011167825 */ /* 0x001fca00078e0016 */
[----:B------:R-:W3:Y:S04]  /*04a0*/  LDG.E R20, desc[UR14][R22.64] ;  /* 0x0000000e16147981 */ /* 0x000ee8000c1e1900 */
[----:B------:R0:W3:Y:S01]  /*04b0*/  LDG.E R21, desc[UR14][R22.64+0x10] ;  /* 0x0000100e16157981 */ /* 0x0000e2000c1e1900 */
[----:B------:R-:W-:-:S04]  /*04c0*/  UIADD3 UR7, UP1, UPT, UR10, UR22, URZ ;  /* 0x000000160a077290 */ /* 0x000fc8000ff3e0ff */
[----:B------:R-:W-:Y:S02]  /*04d0*/  ULEA.HI.X.SX32 UR11, UR22, UR23, 0x1, UP1 ;  /* 0x00000017160b7291 */ /* 0x000fe400088f0eff */
[----:B------:R-:W-:Y:S01]  /*04e0*/  ULEA UR24, UP1, UR7, UR18, 0x1 ;  /* 0x0000001207187291 */ /* 0x000fe2000f8208ff */
[----:B------:R-:W-:-:S03]  /*04f0*/  IMAD.U32 R17, RZ, RZ, UR27 ;  /* 0x0000001bff117e24 */ /* 0x000fc6000f8e00ff */
[----:B------:R-:W-:Y:S01]  /*0500*/  ULEA.HI.X UR7, UR7, UR19, UR11, 0x1, UP1 ;  /* 0x0000001307077291 */ /* 0x000fe200088f0c0b */
[----:B--2---:R-:W-:Y:S01]  /*0510*/  HMMA.16816.F32 R4, R12, R18, R4 ;  /* 0x000000120c04723c */ /* 0x004fe20000001804 */
[----:B------:R-:W-:-:S04]  /*0520*/  IADD3 R18, P0, PT, R2, UR26, RZ ;  /* 0x0000001a02127c10 */ /* 0x000fc8000ff1e0ff */
[----:B------:R-:W-:Y:S02]  /*0530*/  IADD3.X R19, PT, PT, R0, UR12, RZ, P0, !PT ;  /* 0x0000000c00137c10 */ /* 0x000fe400087fe4ff */
[----:B------:R-:W-:Y:S01]  /*0540*/  IADD3 R28, P0, PT, R16, UR24, RZ ;  /* 0x00000018101c7c10 */ /* 0x000fe2000ff1e0ff */
[----:B0-----:R-:W-:-:S03]  /*0550*/  IMAD.WIDE.U32 R22, R17, 0x10, R18 ;  /* 0x0000001011167825 */ /* 0x001fc600078e0012 */
[----:B------:R-:W-:Y:S01]  /*0560*/  IADD3.X R29, PT, PT, R3, UR7, RZ, P0, !PT ;  /* 0x00000007031d7c10 */ /* 0x000fe200087fe4ff */
[----:B------:R-:W-:-:S04]  /*0570*/  IMAD.U32 R17, RZ, RZ, UR28 ;  /* 0x0000001cff117e24 */ /* 0x000fc8000f8e00ff */
[----:B------:R-:W2:Y:S04]  /*0580*/  LDG.E R24, desc[UR14][R28.64] ;  /* 0x0000000e1c187981 */ /* 0x000ea8000c1e1900 */
[----:B------:R0:W2:Y:S01]  /*0590*/  LDG.E R25, desc[UR14][R28.64+0x10] ;  /* 0x0000100e1c197981 */ /* 0x0000a2000c1e1900 */
[----:B---3--:R-:W-:Y:S03]  /*05a0*/  HMMA.16816.F32 R8, R12, R20, R8 ;  /* 0x000000140c08723c */ /* 0x008fe60000001808 */
[----:B------:R-:W2:Y:S04]  /*05b0*/  LDG.E R12, desc[UR14][R18.64+-0x20] ;  /* 0xffffe00e120c7981 */ /* 0x000ea8000c1e1900 */
[----:B------:R-:W2:Y:S01]  /*05c0*/  LDG.E R14, desc[UR14][R18.64+-0x10] ;  /* 0xfffff00e120e7981 */ /* 0x000ea2000c1e1900 */
[----:B0-----:R-:W-:-:S03]  /*05d0*/  IMAD.WIDE.U32 R28, R17, 0x10, R28 ;  /* 0x00000010111c7825 */ /* 0x001fc600078e001c */
[----:B------:R-:W2:Y:S04]  /*05e0*/  LDG.E R13, desc[UR14][R22.64+-0x20] ;  /* 0xffffe00e160d7981 */ /* 0x000ea8000c1e1900 */
[----:B------:R-:W2:Y:S04]  /*05f0*/  LDG.E R15, desc[UR14][R22.64+-0x10] ;  /* 0xfffff00e160f7981 */ /* 0x000ea8000c1e1900 */
[----:B------:R-:W3:Y:S04]  /*0600*/  LDG.E R20, desc[UR14][R28.64] ;  /* 0x0000000e1c147981 */ /* 0x000ee8000c1e1900 */
[----:B------:R0:W3:Y:S01]  /*0610*/  LDG.E R21, desc[UR14][R28.64+0x10] ;  /* 0x0000100e1c157981 */ /* 0x0000e2000c1e1900 */
[----:B------:R-:W-:-:S04]  /*0620*/  UIADD3 UR7, UP1, UPT, UR10, UR21, URZ ;  /* 0x000000150a077290 */ /* 0x000fc8000ff3e0ff */
[----:B------:R-:W-:Y:S02]  /*0630*/  ULEA.HI.X.SX32 UR11, UR21, UR23, 0x1, UP1 ;  /* 0x00000017150b7291 */ /* 0x000fe400088f0eff */
[----:B------:R-:W-:-:S04]  /*0640*/  ULEA UR24, UP1, UR7, UR18, 0x1 ;  /* 0x0000001207187291 */ /* 0x000fc8000f8208ff */
[----:B------:R-:W-:Y:S02]  /*0650*/  ULEA.HI.X UR7, UR7, UR19, UR11, 0x1, UP1 ;  /* 0x0000001307077291 */ /* 0x000fe400088f0c0b */
[----:B------:R-:W-:-:S04]  /*0660*/  IADD3 R26, P0, PT, R16, UR24, RZ ;  /* 0x00000018101a7c10 */ /* 0x000fc8000ff1e0ff */
[----:B------:R-:W-:-:S03]  /*0670*/  IADD3.X R27, PT, PT, R3, UR7, RZ, P0, !PT ;  /* 0x00000007031b7c10 */ /* 0x000fc600087fe4ff */
[----:B0-----:R-:W-:Y:S01]  /*0680*/  IMAD.WIDE.U32 R28, R17, 0x10, R26 ;  /* 0x00000010111c7825 */ /* 0x001fe200078e001a */
[C---:B--2---:R-:W-:Y:S01]  /*0690*/  HMMA.16816.F32 R4, R12.reuse, R24, R4 ;  /* 0x000000180c04723c */ /* 0x044fe20000001804 */
[----:B------:R-:W2:Y:S04]  /*06a0*/  LDG.E R24, desc[UR14][R26.64] ;  /* 0x0000000e1a187981 */ /* 0x000ea8000c1e1900 */
[----:B------:R-:W2:Y:S03]  /*06b0*/  LDG.E R25, desc[UR14][R26.64+0x10] ;  /* 0x0000100e1a197981 */ /* 0x000ea6000c1e1900 */
[----:B---3--:R-:W-:Y:S01]  /*06c0*/  HMMA.16816.F32 R8, R12, R20, R8 ;  /* 0x000000140c08723c */ /* 0x008fe20000001808 */
[----:B------:R-:W2:Y:S04]  /*06d0*/  LDG.E R12, desc[UR14][R18.64] ;  /* 0x0000000e120c7981 */ /* 0x000ea8000c1e1900 */
[----:B------:R-:W2:Y:S04]  /*06e0*/  LDG.E R14, desc[UR14][R18.64+0x10] ;  /* 0x0000100e120e7981 */ /* 0x000ea8000c1e1900 */
[----:B------:R-:W2:Y:S04]  /*06f0*/  LDG.E R13, desc[UR14][R22.64] ;  /* 0x0000000e160d7981 */ /* 0x000ea8000c1e1900 */
[----:B------:R-:W2:Y:S04]  /*0700*/  LDG.E R15, desc[UR14][R22.64+0x10] ;  /* 0x0000100e160f7981 */ /* 0x000ea8000c1e1900 */
[----:B------:R-:W3:Y:S04]  /*0710*/  LDG.E R20, desc[UR14][R28.64] ;  /* 0x0000000e1c147981 */ /* 0x000ee8000c1e1900 */
[----:B------:R0:W3:Y:S01]  /*0720*/  LDG.E R21, desc[UR14][R28.64+0x10] ;  /* 0x0000100e1c157981 */ /* 0x0000e2000c1e1900 */
[----:B------:R-:W-:-:S04]  /*0730*/  UIADD3 UR7, UP1, UPT, UR10, UR20, URZ ;  /* 0x000000140a077290 */ /* 0x000fc8000ff3e0ff */
[----:B------:R-:W-:Y:S02]  /*0740*/  ULEA.HI.X.SX32 UR11, UR20, UR23, 0x1, UP1 ;  /* 0x00000017140b7291 */ /* 0x000fe400088f0eff */
[----:B------:R-:W-:-:S04]  /*0750*/  ULEA UR24, UP1, UR7, UR18, 0x1 ;  /* 0x0000001207187291 */ /* 0x000fc8000f8208ff */
[----:B------:R-:W-:Y:S01]  /*0760*/  ULEA.HI.X UR7, UR7, UR19, UR11, 0x1, UP1 ;  /* 0x0000001307077291 */ /* 0x000fe200088f0c0b */
[----:B--2---:R-:W-:Y:S01]  /*0770*/  HMMA.16816.F32 R4, R12, R24, R4 ;  /* 0x000000180c04723c */ /* 0x004fe20000001804 */
[----:B------:R-:W-:-:S04]  /*0780*/  IADD3 R24, P0, PT, R16, UR24, RZ ;  /* 0x0000001810187c10 */ /* 0x000fc8000ff1e0ff */
[----:B------:R-:W-:-:S03]  /*0790*/  IADD3.X R25, PT, PT, R3, UR7, RZ, P0, !PT ;  /* 0x0000000703197c10 */ /* 0x000fc600087fe4ff */
[----:B0-----:R-:W-:Y:S01]  /*07a0*/  IMAD.WIDE.U32 R28, R17, 0x10, R24 ;  /* 0x00000010111c7825 */ /* 0x001fe200078e0018 */
[----:B---3--:R-:W-:Y:S01]  /*07b0*/  HMMA.16816.F32 R8, R12, R20, R8 ;  /* 0x000000140c08723c */ /* 0x008fe20000001808 */
[----:B------:R-:W2:Y:S04]  /*07c0*/  LDG.E R20, desc[UR14][R24.64] ;  /* 0x0000000e18147981 */ /* 0x000ea8000c1e1900 */
[----:B------:R-:W2:Y:S04]  /*07d0*/  LDG.E R21, desc[UR14][R24.64+0x10] ;  /* 0x0000100e18157981 */ /* 0x000ea8000c1e1900 */
[----:B------:R-:W2:Y:S04]  /*07e0*/  LDG.E R12, desc[UR14][R18.64+0x20] ;  /* 0x0000200e120c7981 */ /* 0x000ea8000c1e1900 */
[----:B------:R-:W2:Y:S04]  /*07f0*/  LDG.E R14, desc[UR14][R18.64+0x30] ;  /* 0x0000300e120e7981 */ /* 0x000ea8000c1e1900 */
[----:B------:R-:W2:Y:S04]  /*0800*/  LDG.E R13, desc[UR14][R22.64+0x20] ;  /* 0x0000200e160d7981 */ /* 0x000ea8000c1e1900 */
[----:B------:R-:W2:Y:S04]  /*0810*/  LDG.E R15, desc[UR14][R22.64+0x30] ;  /* 0x0000300e160f7981 */ /* 0x000ea8000c1e1900 */
[----:B------:R-:W3:Y:S04]  /*0820*/  LDG.E R26, desc[UR14][R28.64] ;  /* 0x0000000e1c1a7981 */ /* 0x000ee8000c1e1900 */
[----:B------:R-:W3:Y:S01]  /*0830*/  LDG.E R27, desc[UR14][R28.64+0x10] ;  /* 0x0000100e1c1b7981 */ /* 0x000ee2000c1e1900 */
[----:B------:R-:W-:-:S02]  /*0840*/  UIADD3 UR26, UP1, UPT, UR26, 0x80, URZ ;  /* 0x000000801a1a7890 */ /* 0x000fc4000ff3e0ff */
[----:B------:R-:W-:Y:S02]  /*0850*/  UIADD3 UR9, UPT, UPT, UR9, 0x4, URZ ;  /* 0x0000000409097890 */ /* 0x000fe4000fffe0ff */
[----:B------:R-:W-:Y:S02]  /*0860*/  UIADD3.X UR12, UPT, UPT, URZ, UR12, URZ, UP1, !UPT ;  /* 0x0000000cff0c7290 */ /* 0x000fe40008ffe4ff */
[----:B------:R-:W-:Y:S02]  /*0870*/  UISETP.NE.AND UP1, UPT, UR9, URZ, UPT ;  /* 0x000000ff0900728c */ /* 0x000fe4000bf25270 */
[----:B------:R-:W-:Y:S02]  /*0880*/  UIADD3 UR4, UPT, UPT, UR4, 0x40, URZ ;  /* 0x0000004004047890 */ /* 0x000fe4000fffe0ff */
[----:B------:R-:W-:Y:S02]  /*0890*/  UIADD3 UR6, UPT, UPT, UR6, 0x40, URZ ;  /* 0x0000004006067890 */ /* 0x000fe4000fffe0ff */
[----:B------:R-:W-:-:S02]  /*08a0*/  ULEA UR20, UR28, UR20, 0x6 ;  /* 0x000000141c147291 */ /* 0x000fc4000f8e30ff */
[----:B------:R-:W-:Y:S02]  /*08b0*/  ULEA UR21, UR28, UR21, 0x6 ;  /* 0x000000151c157291 */ /* 0x000fe4000f8e30ff */
[----:B------:R-:W-:Y:S02]  /*08c0*/  ULEA UR22, UR28, UR22, 0x6 ;  /* 0x000000161c167291 */ /* 0x000fe4000f8e30ff */
[----:B------:R-:W-:Y:S01]  /*08d0*/  ULEA UR5, UR28, UR5, 0x6 ;  /* 0x000000051c057291 */ /* 0x000fe2000f8e30ff */
[C---:B--2---:R-:W-:Y:S08]  /*08e0*/  HMMA.16816.F32 R4, R12.reuse, R20, R4 ;  /* 0x000000140c04723c */ /* 0x044ff00000001804 */
[----:B---3--:R-:W-:Y:S01]  /*08f0*/  HMMA.16816.F32 R8, R12, R26, R8 ;  /* 0x0000001a0c08723c */ /* 0x008fe20000001808 */
[----:B------:R-:W-:-:S04]  /*0900*/  NOP ;  /* 0x0000000000007918 */ /* 0x000fc80000000000 */
[----:B------:R-:W-:-:S15]  /*0910*/  BRA.U UP1, `(.L_x_2) ;  /* 0xfffffff901947547 */ /* 0x000fde000b83ffff */
.L_x_1:
[----:B------:R-:W-:Y:S05]  /*0920*/  BRA.U !UP0, `(.L_x_0) ;  /* 0x0000000108c07547 */ /* 0x000fea000b800000 */
[----:B------:R-:W0:Y:S01]  /*0930*/  S2R R0, SR_LANEID ;  /* 0x0000000000007919 */ /* 0x000e220000000000 */
[----:B------:R-:W1:Y:S01]  /*0940*/  LDCU UR16, c[0x0][0x39c] ;  /* 0x00007380ff1077ac */ /* 0x000e620008000800 */
[----:B------:R-:W2:Y:S01]  /*0950*/  S2UR UR6, SR_CTAID.X ;  /* 0x00000000000679c3 */ /* 0x000ea20000002500 */
[----:B------:R-:W-:Y:S01]  /*0960*/  IMAD.MOV.U32 R3, RZ, RZ, RZ ;  /* 0x000000ffff037224 */ /* 0x000fe200078e00ff */
[----:B------:R-:W-:Y:S02]  /*0970*/  USHF.R.U32.HI UR7, URZ, 0x1, UR27 ;  /* 0x00000001ff077899 */ /* 0x000fe4000801161b */
[----:B------:R-:W-:Y:S02]  /*0980*/  UIADD3 UR8, UPT, UPT, UR8, UR4, URZ ;  /* 0x0000000408087290 */ /* 0x000fe4000fffe0ff */
[----:B------:R-:W-:Y:S01]  /*0990*/  UIADD3 UR5, UPT, UPT, -UR13, URZ, URZ ;  /* 0x000000ff0d057290 */ /* 0x000fe2000fffe1ff */
[----:B------:R-:W3:Y:S01]  /*09a0*/  LDCU.64 UR18, c[0x0][0x380] ;  /* 0x00007000ff1277ac */ /* 0x000ee20008000a00 */
[----:B------:R-:W4:Y:S01]  /*09b0*/  LDCU.64 UR20, c[0x0][0x388] ;  /* 0x00007100ff1477ac */ /* 0x000f220008000a00 */
[----:B-1----:R-:W-:-:S02]  /*09c0*/  USHF.R.U32.HI UR9, URZ, 0x1, UR16 ;  /* 0x00000001ff097899 */ /* 0x002fc40008011610 */
[----:B------:R-:W-:Y:S01]  /*09d0*/  UIMAD UR4, UR4, UR16, URZ ;  /* 0x00000010040472a4 */ /* 0x000fe2000f8e02ff */
[----:B0-----:R-:W-:Y:S02]  /*09e0*/  LOP3.LUT R2, R0, 0x3, RZ, 0xc0, !PT ;  /* 0x0000000300027812 */ /* 0x001fe400078ec0ff */
[----:B------:R-:W-:-:S05]  /*09f0*/  SHF.R.U32.HI R13, RZ, 0x2, R0 ;  /* 0x00000002ff0d7819 */ /* 0x000fca0000011600 */
[----:B------:R-:W-:-:S04]  /*0a00*/  IMAD.WIDE.U32 R26, R13, UR7, R2 ;  /* 0x000000070d1a7c25 */ /* 0x000fc8000f8e0002 */
[----:B------:R-:W-:Y:S01]  /*0a10*/  IMAD.WIDE.U32 R2, R13, UR9, R2 ;  /* 0x000000090d027c25 */ /* 0x000fe2000f8e0002 */
[----:B------:R-:W-:Y:S01]  /*0a20*/  SHF.L.U64.HI R0, R26, 0x2, R27 ;  /* 0x000000021a007819 */ /* 0x000fe2000001021b */
[----:B--2---:R-:W-:-:S03]  /*0a30*/  USHF.L.U32 UR9, UR6, 0x4, URZ ;  /* 0x0000000406097899 */ /* 0x004fc600080006ff */
[----:B---34-:R-:W-:-:S09]  /*0a40*/  SHF.L.U64.HI R28, R2, 0x2, R3 ;  /* 0x00000002021c7819 */ /* 0x018fd20000010203 */
.L_x_3:
[----:B------:R-:W-:Y:S01]  /*0a50*/  USHF.R.S32.HI UR6, URZ, 0x1f, UR4 ;  /* 0x0000001fff067899 */ /* 0x000fe20008011404 */
[----:B------:R-:W-:Y:S01]  /*0a60*/  IMAD.U32 R17, RZ, RZ, UR27 ;  /* 0x0000001bff117e24 */ /* 0x000fe2000f8e00ff */
[----:B------:R-:W-:Y:S01]  /*0a70*/  UIADD3 UR7, UP0, UPT, UR9, UR4, URZ ;  /* 0x0000000409077290 */ /* 0x000fe2000ff1e0ff */
[----:B------:R-:W-:Y:S01]  /*0a80*/  IMAD.U32 R19, RZ, RZ, UR16 ;  /* 0x00000010ff137e24 */ /* 0x000fe2000f8e00ff */
[----:B------:R-:W-:Y:S02]  /*0a90*/  UIMAD.WIDE.U32 UR10, UR8, 0x2, UR18 ;  /* 0x00000002080a78a5 */ /* 0x000fe4000f8e0012 */
[----:B------:R-:W-:Y:S02]  /*0aa0*/  ULEA.HI.X.SX32 UR6, UR9, UR6, 0x1, UP0 ;  /* 0x0000000609067291 */ /* 0x000fe400080f0eff */
[----:B------:R-:W-:Y:S02]  /*0ab0*/  ULEA UR12, UP0, UR7, UR20, 0x1 ;  /* 0x00000014070c7291 */ /* 0x000fe4000f8008ff */
[----:B------:R-:W-:-:S02]  /*0ac0*/  LEA R22, P0, R26, UR10, 0x2 ;  /* 0x0000000a1a167c11 */ /* 0x000fc4000f8010ff */
[----:B------:R-:W-:Y:S02]  /*0ad0*/  ULEA.HI.X UR6, UR7, UR21, UR6, 0x1, UP0 ;  /* 0x0000001507067291 */ /* 0x000fe400080f0c06 */
[----:B------:R-:W-:Y:S02]  /*0ae0*/  LEA R24, P1, R2, UR12, 0x2 ;  /* 0x0000000c02187c11 */ /* 0x000fe4000f8210ff */
[----:B------:R-:W-:Y:S02]  /*0af0*/  IADD3.X R23, PT, PT, R0, UR11, RZ, P0, !PT ;  /* 0x0000000b00177c10 */ /* 0x000fe400087fe4ff */
[----:B------:R-:W-:Y:S01]  /*0b00*/  IADD3.X R25, PT, PT, R28, UR6, RZ, P1, !PT ;  /* 0x000000061c197c10 */ /* 0x000fe20008ffe4ff */
[----:B------:R-:W-:Y:S02]  /*0b10*/  IMAD.WIDE.U32 R16, R17, 0x10, R22 ;  /* 0x0000001011107825 */ /* 0x000fe400078e0016 */
[----:B------:R-:W2:Y:S02]  /*0b20*/  LDG.E R12, desc[UR14][R22.64] ;  /* 0x0000000e160c7981 */ /* 0x000ea4000c1e1900 */
[----:B------:R-:W-:-:S02]  /*0b30*/  IMAD.WIDE.U32 R18, R19, 0x10, R24 ;  /* 0x0000001013127825 */ /* 0x000fc400078e0018 */
[----:B------:R-:W2:Y:S04]  /*0b40*/  LDG.E R13, desc[UR14][R16.64] ;  /* 0x0000000e100d7981 */ /* 0x000ea8000c1e1900 */
[----:B------:R-:W2:Y:S04]  /*0b50*/  LDG.E R15, desc[UR14][R16.64+0x10] ;  /* 0x0000100e100f7981 */ /* 0x000ea8000c1e1900 */
[----:B------:R-:W2:Y:S04]  /*0b60*/  LDG.E R20, desc[UR14][R24.64] ;  /* 0x0000000e18147981 */ /* 0x000ea8000c1e1900 */
[----:B------:R-:W2:Y:S04]  /*0b70*/  LDG.E R21, desc[UR14][R24.64+0x10] ;  /* 0x0000100e18157981 */ /* 0x000ea8000c1e1900 */
[----:B------:R-:W2:Y:S04]  /*0b80*/  LDG.E R14, desc[UR14][R22.64+0x10] ;  /* 0x0000100e160e7981 */ /* 0x000ea8000c1e1900 */
[----:B------:R-:W3:Y:S04]  /*0b90*/  LDG.E R16, desc[UR14][R18.64] ;  /* 0x0000000e12107981 */ /* 0x000ee8000c1e1900 */
[----:B------:R-:W3:Y:S01]  /*0ba0*/  LDG.E R17, desc[UR14][R18.64+0x10] ;  /* 0x0000100e12117981 */ /* 0x000ee2000c1e1900 */
[----:B------:R-:W-:-:S04]  /*0bb0*/  UIADD3 UR5, UPT, UPT, UR5, 0x1, URZ ;  /* 0x0000000105057890 */ /* 0x000fc8000fffe0ff */
[----:B------:R-:W-:Y:S02]  /*0bc0*/  UISETP.NE.AND UP0, UPT, UR5, URZ, UPT ;  /* 0x000000ff0500728c */ /* 0x000fe4000bf05270 */
[----:B------:R-:W-:Y:S02]  /*0bd0*/  ULEA UR4, UR16, UR4, 0x4 ;  /* 0x0000000410047291 */ /* 0x000fe4000f8e20ff */
[----:B------:R-:W-:Y:S01]  /*0be0*/  UIADD3 UR8, UPT, UPT, UR8, 0x10, URZ ;  /* 0x0000001008087890 */ /* 0x000fe2000fffe0ff */
[C---:B--2---:R-:W-:Y:S08]  /*0bf0*/  HMMA.16816.F32 R4, R12.reuse, R20, R4 ;  /* 0x000000140c04723c */ /* 0x044ff00000001804 */
[----:B---3--:R-:W-:Y:S01]  /*0c00*/  HMMA.16816.F32 R8, R12, R16, R8 ;  /* 0x000000100c08723c */ /* 0x008fe20000001808 */
[----:B------:R-:W-:-:S04]  /*0c10*/  NOP ;  /* 0x0000000000007918 */ /* 0x000fc80000000000 */
[----:B------:R-:W-:-:S15]  /*0c20*/  BRA.U UP0, `(.L_x_3) ;  /* 0xfffffffd00887547 */ /* 0x000fde000b83ffff */
.L_x_0:
[----:B------:R-:W0:Y:S01]  /*0c30*/  S2UR UR4, SR_CTAID.Y ;  /* 0x00000000000479c3 */ /* 0x000e220000002600 */
[----:B------:R-:W1:Y:S01]  /*0c40*/  S2R R12, SR_LANEID ;  /* 0x00000000000c7919 */ /* 0x000e620000000000 */
[----:B------:R-:W2:Y:S06]  /*0c50*/  S2R R15, SR_CTAID.X ;  /* 0x00000000000f7919 */ /* 0x000eac0000002500 */
[----:B------:R-:W0:Y:S08]  /*0c60*/  LDC R13, c[0x0][0x39c] ;  /* 0x0000e700ff0d7b82 */ /* 0x000e300000000800 */
[----:B------:R-:W3:Y:S01]  /*0c70*/  LDC.64 R2, c[0x0][0x390] ;  /* 0x0000e400ff027b82 */ /* 0x000ee20000000a00 */
[----:B0-----:R-:W-:Y:S01]  /*0c80*/  IMAD R0, R13, UR4, RZ ;  /* 0x000000040d007c24 */ /* 0x001fe2000f8e02ff */
[----:B-1----:R-:W-:-:S02]  /*0c90*/  SHF.R.U32.HI R17, RZ, 0x2, R12 ;  /* 0x00000002ff117819 */ /* 0x002fc4000001160c */
[----:B------:R-:W-:Y:S01]  /*0ca0*/  LOP3.LUT R12, R12, 0x3, RZ, 0xc0, !PT ;  /* 0x000000030c0c7812 */ /* 0x000fe200078ec0ff */
[----:B------:R-:W-:Y:S01]  /*0cb0*/  IMAD.SHL.U32 R0, R0, 0x10, RZ ;  /* 0x0000001000007824 */ /* 0x000fe200078e00ff */
[----:B------:R-:W-:Y:S01]  /*0cc0*/  SHF.R.U32.HI R19, RZ, 0x1, R13 ;  /* 0x00000001ff137819 */ /* 0x000fe2000001160d */
[----:B------:R-:W-:-:S03]  /*0cd0*/  IMAD.MOV.U32 R13, RZ, RZ, RZ ;  /* 0x000000ffff0d7224 */ /* 0x000fc600078e00ff */
[----:B--2---:R-:W-:Y:S01]  /*0ce0*/  LEA R0, P0, R15, R0, 0x4 ;  /* 0x000000000f007211 */ /* 0x004fe200078020ff */
[----:B------:R-:W-:-:S04]  /*0cf0*/  IMAD.WIDE.U32 R12, R17, R19, R12 ;  /* 0x00000013110c7225 */ /* 0x000fc800078e000c */
[----:B------:R-:W-:Y:S01]  /*0d00*/  IMAD.X R14, RZ, RZ, RZ, P0 ;  /* 0x000000ffff0e7224 */ /* 0x000fe200000e06ff */
[----:B---3--:R-:W-:-:S04]  /*0d10*/  LEA R15, P0, R0, R2, 0x2 ;  /* 0x00000002000f7211 */ /* 0x008fc800078010ff */
[----:B------:R-:W-:Y:S02]  /*0d20*/  LEA.HI.X R3, R0, R3, R14, 0x2, P0 ;  /* 0x0000000300037211 */ /* 0x000fe400000f140e */
[----:B------:R-:W-:-:S04]  /*0d30*/  LEA R2, P0, R12, R15, 0x3 ;  /* 0x0000000f0c027211 */ /* 0x000fc800078018ff */
[----:B------:R-:W-:-:S03]  /*0d40*/  LEA.HI.X R3, R12, R3, R13, 0x3, P0 ;  /* 0x000000030c037211 */ /* 0x000fc600000f1c0d */
[----:B------:R-:W-:Y:S02]  /*0d50*/  IMAD.WIDE.U32 R12, R19, 0x40, R2 ;  /* 0x00000040130c7825 */ /* 0x000fe400078e0002 */
[----:B------:R-:W-:Y:S04]  /*0d60*/  STG.E.64 desc[UR14][R2.64], R4 ;  /* 0x0000000402007986 */ /* 0x000fe8000c101b0e */
[----:B------:R-:W-:Y:S04]  /*0d70*/  STG.E.64 desc[UR14][R12.64], R6 ;  /* 0x000000060c007986 */ /* 0x000fe8000c101b0e */
[----:B------:R-:W-:Y:S04]  /*0d80*/  STG.E.64 desc[UR14][R2.64+0x20], R8 ;  /* 0x0000200802007986 */ /* 0x000fe8000c101b0e */
[----:B------:R-:W-:Y:S01]  /*0d90*/  STG.E.64 desc[UR14][R12.64+0x20], R10 ;  /* 0x0000200a0c007986 */ /* 0x000fe2000c101b0e */
[----:B------:R-:W-:Y:S05]  /*0da0*/  EXIT ;  /* 0x000000000000794d */ /* 0x000fea0003800000 */
.L_x_4:
[----:B------:R-:W-:-:S00]  /*0db0*/  BRA `(.L_x_4) ;  /* 0xfffffffc00fc7947 */ /* 0x000fc0000383ffff */
[----:B------:R-:W-:-:S00]  /*0dc0*/  NOP ;  /* 0x0000000000007918 */ /* 0x000fc00000000000 */
        /* <DEDUP_REMOVED lines=11> */
.L_x_5:


//--------------------- .nv.shared.reserved.0     --------------------------
	.section	.nv.shared.reserved.0,"aw",@nobits
	.weak		__nv_reservedSMEM_offset_0_alias
	.size		__nv_reservedSMEM_offset_0_alias, 0, 64
	.other		__nv_reservedSMEM_offset_0_alias,@"STO_CUDA_RESERVED_SHARED STV_DEFAULT"
__nv_reservedSMEM_offset_0_alias:
	.zero		0
	.zero		64


//--------------------- .nv.constant0._Z9wmma_gemmP6__halfS0_Pfiii --------------------------
	.section	.nv.constant0._Z9wmma_gemmP6__halfS0_Pfiii,"a",@progbits
	.sectionflags	@""
	.align	4
.nv.constant0._Z9wmma_gemmP6__halfS0_Pfiii:
	.zero		932


//--------------------- SYMBOLS --------------------------

	.type		.nv.reservedSmem.offset0,@object
	.size		.nv.reservedSmem.offset0,0x4
